	.headerflags	@"EF_CUDA_TEXMODE_UNIFIED EF_CUDA_64BIT_ADDRESS EF_CUDA_ACCELERATORS EF_CUDA_SM90 EF_CUDA_VIRTUAL_SM(EF_CUDA_SM90)"
	.elftype	@"ET_EXEC"


//--------------------- .nv.info                  --------------------------
	.section	.nv.info,"",@"SHT_CUDA_INFO"
	.align	4


	//----- nvinfo : EIATTR_REGCOUNT
	.align		4
        /*0000*/ 	.byte	0x04, 0x2f
        /*0002*/ 	.short	(.L_3 - .L_2)
	.align		4
.L_2:
        /*0004*/ 	.word	index@(triton_poi_fused__native_batch_norm_legit_no_training_hardtanh_19)
        /*0008*/ 	.word	0x00000020


	//----- nvinfo : EIATTR_MIN_STACK_SIZE
	.align		4
.L_3:
        /*000c*/ 	.byte	0x04, 0x12
        /*000e*/ 	.short	(.L_5 - .L_4)
	.align		4
.L_4:
        /*0010*/ 	.word	index@(triton_poi_fused__native_batch_norm_legit_no_training_hardtanh_19)
        /*0014*/ 	.word	0x00000000


	//----- nvinfo : EIATTR_FRAME_SIZE
	.align		4
.L_5:
        /*0018*/ 	.byte	0x04, 0x11
        /*001a*/ 	.short	(.L_7 - .L_6)
	.align		4
.L_6:
        /*001c*/ 	.word	index@(triton_poi_fused__native_batch_norm_legit_no_training_hardtanh_19)
        /*0020*/ 	.word	0x00000000


	//----- nvinfo : EIATTR_MIN_STACK_SIZE
	.align		4
.L_7:
        /*0024*/ 	.byte	0x04, 0x12
        /*0026*/ 	.short	(.L_9 - .L_8)
	.align		4
.L_8:
        /*0028*/ 	.word	index@(triton_poi_fused__native_batch_norm_legit_no_training_hardtanh_19)
        /*002c*/ 	.word	0x00000000
.L_9:


//--------------------- .nv.info.triton_poi_fused__native_batch_norm_legit_no_training_hardtanh_19 --------------------------
	.section	.nv.info.triton_poi_fused__native_batch_norm_legit_no_training_hardtanh_19,"",@"SHT_CUDA_INFO"
	.sectionflags	@""
	.align	4


	//----- nvinfo : EIATTR_CUDA_API_VERSION
	.align		4
        /*0000*/ 	.byte	0x04, 0x37
        /*0002*/ 	.short	(.L_11 - .L_10)
.L_10:
        /*0004*/ 	.word	0x0000007c


	//----- nvinfo : EIATTR_KPARAM_INFO
	.align		4
.L_11:
        /*0008*/ 	.byte	0x04, 0x17
        /*000a*/ 	.short	(.L_13 - .L_12)
.L_12:
        /*000c*/ 	.word	0x00000000
        /*0010*/ 	.short	0x0007
        /*0012*/ 	.short	0x0034
        /*0014*/ 	.byte	0x00, 0xf0, 0x11, 0x00


	//----- nvinfo : EIATTR_KPARAM_INFO
	.align		4
.L_13:
        /*0018*/ 	.byte	0x04, 0x17
        /*001a*/ 	.short	(.L_15 - .L_14)
.L_14:
        /*001c*/ 	.word	0x00000000
        /*0020*/ 	.short	0x0006
        /*0022*/ 	.short	0x0030
        /*0024*/ 	.byte	0x00, 0xf0, 0x11, 0x00


	//----- nvinfo : EIATTR_KPARAM_INFO
	.align		4
.L_15:
        /*0028*/ 	.byte	0x04, 0x17
        /*002a*/ 	.short	(.L_17 - .L_16)
.L_16:
        /*002c*/ 	.word	0x00000000
        /*0030*/ 	.short	0x0005
        /*0032*/ 	.short	0x0028
        /*0034*/ 	.byte	0x00, 0xf4, 0x21, 0x00


	//----- nvinfo : EIATTR_KPARAM_INFO
	.align		4
.L_17:
        /*0038*/ 	.byte	0x04, 0x17
        /*003a*/ 	.short	(.L_19 - .L_18)
.L_18:
        /*003c*/ 	.word	0x00000000
        /*0040*/ 	.short	0x0004
        /*0042*/ 	.short	0x0020
        /*0044*/ 	.byte	0x00, 0xf4, 0x21, 0x00


	//----- nvinfo : EIATTR_KPARAM_INFO
	.align		4
.L_19:
        /*0048*/ 	.byte	0x04, 0x17
        /*004a*/ 	.short	(.L_21 - .L_20)
.L_20:
        /*004c*/ 	.word	0x00000000
        /*0050*/ 	.short	0x0003
        /*0052*/ 	.short	0x0018
        /*0054*/ 	.byte	0x00, 0xf4, 0x21, 0x00


	//----- nvinfo : EIATTR_KPARAM_INFO
	.align		4
.L_21:
        /*0058*/ 	.byte	0x04, 0x17
        /*005a*/ 	.short	(.L_23 - .L_22)
.L_22:
        /*005c*/ 	.word	0x00000000
        /*0060*/ 	.short	0x0002
        /*0062*/ 	.short	0x0010
        /*0064*/ 	.byte	0x00, 0xf4, 0x21, 0x00


	//----- nvinfo : EIATTR_KPARAM_INFO
	.align		4
.L_23:
        /*0068*/ 	.byte	0x04, 0x17
        /*006a*/ 	.short	(.L_25 - .L_24)
.L_24:
        /*006c*/ 	.word	0x00000000
        /*0070*/ 	.short	0x0001
        /*0072*/ 	.short	0x0008
        /*0074*/ 	.byte	0x00, 0xf4, 0x21, 0x00


	//----- nvinfo : EIATTR_KPARAM_INFO
	.align		4
.L_25:
        /*0078*/ 	.byte	0x04, 0x17
        /*007a*/ 	.short	(.L_27 - .L_26)
.L_26:
        /*007c*/ 	.word	0x00000000
        /*0080*/ 	.short	0x0000
        /*0082*/ 	.short	0x0000
        /*0084*/ 	.byte	0x00, 0xf4, 0x21, 0x00


	//----- nvinfo : EIATTR_SPARSE_MMA_MASK
	.align		4
.L_27:
        /*0088*/ 	.byte	0x03, 0x50
        /*008a*/ 	.short	0x0000


	//----- nvinfo : EIATTR_MAXREG_COUNT
	.align		4
        /*008c*/ 	.byte	0x03, 0x1b
        /*008e*/ 	.short	0x00ff


	//----- nvinfo : EIATTR_EXIT_INSTR_OFFSETS
	.align		4
        /*0090*/ 	.byte	0x04, 0x1c
        /*0092*/ 	.short	(.L_29 - .L_28)


	//   ....[0]....
.L_28:
        /*0094*/ 	.word	0x00001120


	//   ....[1]....
        /*0098*/ 	.word	0x00001170


	//----- nvinfo : EIATTR_REQNTID
	.align		4
.L_29:
        /*009c*/ 	.byte	0x04, 0x10
        /*009e*/ 	.short	(.L_31 - .L_30)
.L_30:
        /*00a0*/ 	.word	0x00000080
        /*00a4*/ 	.word	0x00000001
        /*00a8*/ 	.word	0x00000001


	//----- nvinfo : EIATTR_CBANK_PARAM_SIZE
	.align		4
.L_31:
        /*00ac*/ 	.byte	0x03, 0x19
        /*00ae*/ 	.short	0x0038


	//----- nvinfo : EIATTR_PARAM_CBANK
	.align		4
        /*00b0*/ 	.byte	0x04, 0x0a
        /*00b2*/ 	.short	(.L_33 - .L_32)
	.align		4
.L_32:
        /*00b4*/ 	.word	index@(.nv.constant0.triton_poi_fused__native_batch_norm_legit_no_training_hardtanh_19)
        /*00b8*/ 	.short	0x0210
        /*00ba*/ 	.short	0x0038


	//----- nvinfo : EIATTR_SW_WAR
	.align		4
.L_33:
        /*00bc*/ 	.byte	0x04, 0x36
        /*00be*/ 	.short	(.L_35 - .L_34)
.L_34:
        /*00c0*/ 	.word	0x00000008
.L_35:


//--------------------- .nv.callgraph             --------------------------
	.section	.nv.callgraph,"",@"SHT_CUDA_CALLGRAPH"
	.align	4
	.sectionentsize	8
	.align		4
        /*0000*/ 	.word	0x00000000
	.align		4
        /*0004*/ 	.word	0xffffffff
	.align		4
        /*0008*/ 	.word	0x00000000
	.align		4
        /*000c*/ 	.word	0xfffffffe
	.align		4
        /*0010*/ 	.word	0x00000000
	.align		4
        /*0014*/ 	.word	0xfffffffd
	.align		4
        /*0018*/ 	.word	0x00000000
	.align		4
        /*001c*/ 	.word	0xfffffffc


//--------------------- .nv.constant4             --------------------------
	.section	.nv.constant4,"a",@progbits
	.align	8
	.align		8
.nv.constant4:
        /*0000*/ 	.dword	_$_str
	.align		8
        /*0008*/ 	.dword	_$_str_$_2


//--------------------- .text.triton_poi_fused__native_batch_norm_legit_no_training_hardtanh_19 --------------------------
	.section	.text.triton_poi_fused__native_batch_norm_legit_no_training_hardtanh_19,"ax",@progbits
	.sectionflags	@"SHF_BARRIERS=1"
	.align	128
        .global         triton_poi_fused__native_batch_norm_legit_no_training_hardtanh_19
        .type           triton_poi_fused__native_batch_norm_legit_no_training_hardtanh_19,@function
        .size           triton_poi_fused__native_batch_norm_legit_no_training_hardtanh_19,(.L_x_1 - triton_poi_fused__native_batch_norm_legit_no_training_hardtanh_19)
        .other          triton_poi_fused__native_batch_norm_legit_no_training_hardtanh_19,@"STO_CUDA_ENTRY STV_DEFAULT"
triton_poi_fused__native_batch_norm_legit_no_training_hardtanh_19:
.text.triton_poi_fused__native_batch_norm_legit_no_training_hardtanh_19:
[----:B------:R-:W0:Y:S01]  /*0000*/  LDC R1, c[0x0][0x28] ;  /* 0x00000a00ff017b82 */ /* 0x000e220000000800 */
[----:B------:R-:W1:Y:S07]  /*0010*/  S2R R2, SR_CTAID.Y ;  /* 0x0000000000027919 */ /* 0x000e6e0000002600 */
[----:B------:R-:W2:Y:S01]  /*0020*/  LDC.64 R8, c[0x0][0x220] ;  /* 0x00008800ff087b82 */ /* 0x000ea20000000a00 */
[----:B------:R-:W-:Y:S01]  /*0030*/  CS2R R6, SRZ ;  /* 0x0000000000067805 */ /* 0x000fe2000001ff00 */
[----:B------:R-:W-:Y:S01]  /*0040*/  ULDC.64 UR6, c[0x0][0x208] ;  /* 0x0000820000067ab9 */ /* 0x000fe20000000a00 */
[----:B------:R-:W3:Y:S01]  /*0050*/  S2R R3, SR_TID.X ;  /* 0x0000000000037919 */ /* 0x000ee20000002100 */
[----:B------:R-:W4:Y:S04]  /*0060*/  S2R R11, SR_CTAID.X ;  /* 0x00000000000b7919 */ /* 0x000f280000002500 */
[----:B------:R-:W5:Y:S08]  /*0070*/  LDC.64 R24, c[0x0][0x210] ;  /* 0x00008400ff187b82 */ /* 0x000f700000000a00 */
[----:B------:R-:W4:Y:S01]  /*0080*/  LDC.64 R26, c[0x0][0x218] ;  /* 0x00008600ff1a7b82 */ /* 0x000f220000000a00 */
[----:B-1----:R-:W-:-:S02]  /*0090*/  IMAD.SHL.U32 R2, R2, 0x20, RZ ;  /* 0x0000002002027824 */ /* 0x002fc400078e00ff */
[----:B---3--:R-:W-:-:S05]  /*00a0*/  IMAD.SHL.U32 R5, R3, 0x4, RZ ;  /* 0x0000000403057824 */ /* 0x008fca00078e00ff */
[----:B------:R-:W-:-:S04]  /*00b0*/  LOP3.LUT R5, R2, 0x1c, R5, 0xf8, !PT ;  /* 0x0000001c02057812 */ /* 0x000fc800078ef805 */
[----:B------:R-:W-:Y:S02]  /*00c0*/  SHF.R.S32.HI R0, RZ, 0x1f, R5 ;  /* 0x0000001fff007819 */ /* 0x000fe40000011405 */
[----:B------:R-:W-:Y:S02]  /*00d0*/  ISETP.GE.AND P0, PT, R5, 0x200, PT ;  /* 0x000002000500780c */ /* 0x000fe40003f06270 */
[----:B------:R-:W-:-:S04]  /*00e0*/  LEA.HI R10, R0, R5, RZ, 0x7 ;  /* 0x00000005000a7211 */ /* 0x000fc800078f38ff */
[----:B------:R-:W-:-:S05]  /*00f0*/  LOP3.LUT R20, R10, 0xffffff80, RZ, 0xc0, !PT ;  /* 0xffffff800a147812 */ /* 0x000fca00078ec0ff */
[----:B------:R-:W-:Y:S01]  /*0100*/  IMAD.IADD R20, R5, 0x1, -R20 ;  /* 0x0000000105147824 */ /* 0x000fe200078e0a14 */
[----:B------:R-:W-:-:S03]  /*0110*/  CS2R R4, SRZ ;  /* 0x0000000000047805 */ /* 0x000fc6000001ff00 */
[----:B--2---:R-:W-:-:S05]  /*0120*/  IMAD.WIDE R8, R20, 0x4, R8 ;  /* 0x0000000414087825 */ /* 0x004fca00078e0208 */
[----:B------:R1:W2:Y:S01]  /*0130*/  @!P0 LDG.E.EL.128 R4, desc[UR6][R8.64] ;  /* 0x0000000608048981 */ /* 0x0002a2000c2e1d00 */
[----:B------:R-:W-:Y:S01]  /*0140*/  SHF.R.U32.HI R21, RZ, 0x3, R3 ;  /* 0x00000003ff157819 */ /* 0x000fe20000011603 */
[----:B----4-:R-:W-:Y:S01]  /*0150*/  IMAD.SHL.U32 R0, R11, 0x20, RZ ;  /* 0x000000200b007824 */ /* 0x010fe200078e00ff */
[----:B------:R-:W-:Y:S02]  /*0160*/  SHF.R.S32.HI R13, RZ, 0x7, R10 ;  /* 0x00000007ff0d7819 */ /* 0x000fe4000001140a */
[----:B------:R-:W-:Y:S02]  /*0170*/  CS2R R14, SRZ ;  /* 0x00000000000e7805 */ /* 0x000fe4000001ff00 */
[----:B------:R-:W-:Y:S02]  /*0180*/  SGXT.U32 R21, R21, 0x4 ;  /* 0x000000041515781a */ /* 0x000fe40000000000 */
[----:B------:R-:W-:Y:S01]  /*0190*/  CS2R R18, SRZ ;  /* 0x0000000000127805 */ /* 0x000fe2000001ff00 */
[----:B0-----:R-:W-:Y:S01]  /*01a0*/  IMAD.WIDE R26, R20, 0x4, R26 ;  /* 0x00000004141a7825 */ /* 0x001fe200078e021a */
[----:B------:R-:W-:-:S02]  /*01b0*/  LOP3.LUT R10, R0, R21, RZ, 0xfc, !PT ;  /* 0x00000015000a7212 */ /* 0x000fc400078efcff */
[----:B-1----:R-:W-:Y:S02]  /*01c0*/  CS2R R8, SRZ ;  /* 0x0000000000087805 */ /* 0x002fe4000001ff00 */
[----:B------:R-:W-:Y:S01]  /*01d0*/  LOP3.LUT R11, R0, 0x10, R21, 0xfe, !PT ;  /* 0x00000010000b7812 */ /* 0x000fe200078efe15 */
[----:B------:R-:W-:Y:S01]  /*01e0*/  IMAD R13, R13, 0x1880, R20 ;  /* 0x000018800d0d7824 */ /* 0x000fe200078e0214 */
[C---:B------:R-:W-:Y:S02]  /*01f0*/  ISETP.LT.AND P1, PT, R10.reuse, 0x31, !P0 ;  /* 0x000000310a00780c */ /* 0x040fe40004721270 */
[C---:B------:R-:W-:Y:S01]  /*0200*/  ISETP.LT.AND P2, PT, R11.reuse, 0x31, !P0 ;  /* 0x000000310b00780c */ /* 0x040fe20004741270 */
[--C-:B------:R-:W-:Y:S02]  /*0210*/  IMAD R23, R10, 0x80, R13.reuse ;  /* 0x000000800a177824 */ /* 0x100fe400078e020d */
[----:B------:R-:W-:Y:S01]  /*0220*/  IMAD R17, R11, 0x80, R13 ;  /* 0x000000800b117824 */ /* 0x000fe200078e020d */
[----:B------:R-:W-:Y:S01]  /*0230*/  CS2R R10, SRZ ;  /* 0x00000000000a7805 */ /* 0x000fe2000001ff00 */
[----:B-----5:R-:W-:Y:S01]  /*0240*/  IMAD.WIDE R22, R23, 0x4, R24 ;  /* 0x0000000417167825 */ /* 0x020fe200078e0218 */
[----:B------:R-:W-:-:S03]  /*0250*/  CS2R R12, SRZ ;  /* 0x00000000000c7805 */ /* 0x000fc6000001ff00 */
[----:B------:R-:W-:Y:S01]  /*0260*/  IMAD.WIDE R24, R17, 0x4, R24 ;  /* 0x0000000411187825 */ /* 0x000fe200078e0218 */
[----:B------:R-:W-:Y:S01]  /*0270*/  CS2R R16, SRZ ;  /* 0x0000000000107805 */ /* 0x000fe2000001ff00 */
[----:B------:R-:W3:Y:S04]  /*0280*/  @P1 LDG.E.EL.128 R8, desc[UR6][R22.64] ;  /* 0x0000000616081981 */ /* 0x000ee8000c2e1d00 */
[----:B------:R0:W3:Y:S04]  /*0290*/  @!P0 LDG.E.EL.128 R12, desc[UR6][R26.64] ;  /* 0x000000061a0c8981 */ /* 0x0000e8000c2e1d00 */
[----:B------:R-:W4:Y:S01]  /*02a0*/  @P2 LDG.E.EL.128 R16, desc[UR6][R24.64] ;  /* 0x0000000618102981 */ /* 0x000f22000c2e1d00 */
[----:B0-----:R-:W0:Y:S01]  /*02b0*/  LDC.64 R26, c[0x0][0x228] ;  /* 0x00008a00ff1a7b82 */ /* 0x001e220000000a00 */
[----:B--2---:R-:W-:Y:S01]  /*02c0*/  FADD R28, R4, 9.9999997473787516356e-06 ;  /* 0x3727c5ac041c7421 */ /* 0x004fe20000000000 */
[----:B------:R-:W-:Y:S01]  /*02d0*/  FADD R5, R5, 9.9999997473787516356e-06 ;  /* 0x3727c5ac05057421 */ /* 0x000fe20000000000 */
[----:B------:R-:W-:Y:S01]  /*02e0*/  FADD R7, R7, 9.9999997473787516356e-06 ;  /* 0x3727c5ac07077421 */ /* 0x000fe20000000000 */
[----:B------:R-:W-:Y:S01]  /*02f0*/  FADD R6, R6, 9.9999997473787516356e-06 ;  /* 0x3727c5ac06067421 */ /* 0x000fe20000000000 */
[----:B------:R-:W-:-:S02]  /*0300*/  IMAD.MOV.U32 R4, RZ, RZ, 0x3e800000 ;  /* 0x3e800000ff047424 */ /* 0x000fc400078e00ff */
[----:B------:R-:W1:Y:S08]  /*0310*/  MUFU.SQRT R28, R28 ;  /* 0x0000001c001c7308 */ /* 0x000e700000002000 */
[----:B------:R-:W2:Y:S01]  /*0320*/  MUFU.SQRT R5, R5 ;  /* 0x0000000500057308 */ /* 0x000ea20000002000 */
[----:B-1----:R-:W-:-:S07]  /*0330*/  FSETP.GT.AND P6, PT, R28, 8.50705917302346158658e+37, PT ;  /* 0x7e8000001c00780b */ /* 0x002fce0003fc4000 */
[----:B------:R-:W1:Y:S01]  /*0340*/  MUFU.SQRT R23, R7 ;  /* 0x0000000700177308 */ /* 0x000e620000002000 */
[----:B------:R-:W-:Y:S02]  /*0350*/  FSETP.GEU.AND P1, PT, R28, 1.175494350822287508e-38, PT ;  /* 0x008000001c00780b */ /* 0x000fe40003f2e000 */
[----:B--2---:R-:W-:-:S05]  /*0360*/  FSETP.GT.AND P2, PT, R5, 8.50705917302346158658e+37, PT ;  /* 0x7e8000000500780b */ /* 0x004fca0003f44000 */
[----:B------:R2:W5:Y:S01]  /*0370*/  MUFU.SQRT R29, R6 ;  /* 0x00000006001d7308 */ /* 0x0005620000002000 */
[----:B------:R-:W-:Y:S01]  /*0380*/  FSETP.GEU.AND P3, PT, R5, 1.175494350822287508e-38, PT ;  /* 0x008000000500780b */ /* 0x000fe20003f6e000 */
[----:B---3--:R-:W-:Y:S01]  /*0390*/  FADD R22, -R12, R8 ;  /* 0x000000080c167221 */ /* 0x008fe20000000100 */
[----:B------:R-:W-:Y:S01]  /*03a0*/  @P6 FMUL R28, R28, 0.25 ;  /* 0x3e8000001c1c6820 */ /* 0x000fe20000400000 */
[----:B----4-:R-:W-:Y:S01]  /*03b0*/  FADD R16, -R12, R16 ;  /* 0x000000100c107221 */ /* 0x010fe20000000100 */
[C---:B------:R-:W-:Y:S01]  /*03c0*/  FADD R12, -R13.reuse, R9 ;  /* 0x000000090d0c7221 */ /* 0x040fe20000000100 */
[----:B------:R-:W-:Y:S01]  /*03d0*/  FADD R17, -R13, R17 ;  /* 0x000000110d117221 */ /* 0x000fe20000000100 */
[----:B------:R-:W-:Y:S01]  /*03e0*/  @!P1 FMUL R28, R28, 16777216 ;  /* 0x4b8000001c1c9820 */ /* 0x000fe20000400000 */
[----:B--2---:R-:W-:Y:S01]  /*03f0*/  FSEL R6, R4, 1, P6 ;  /* 0x3f80000004067808 */ /* 0x004fe20003000000 */
[----:B------:R-:W2:Y:S01]  /*0400*/  LDC.64 R8, c[0x0][0x230] ;  /* 0x00008c00ff087b82 */ /* 0x000ea20000000a00 */
[----:B-1----:R-:W-:Y:S01]  /*0410*/  FSETP.GT.AND P6, PT, R23, 8.50705917302346158658e+37, PT ;  /* 0x7e8000001700780b */ /* 0x002fe20003fc4000 */
[----:B------:R-:W-:Y:S01]  /*0420*/  @P2 FMUL R5, R5, 0.25 ;  /* 0x3e80000005052820 */ /* 0x000fe20000400000 */
[----:B------:R-:W1:Y:S01]  /*0430*/  MUFU.RCP R7, R28 ;  /* 0x0000001c00077308 */ /* 0x000e620000001000 */
[----:B------:R-:W-:Y:S01]  /*0440*/  @!P1 FMUL R6, R6, 16777216 ;  /* 0x4b80000006069820 */ /* 0x000fe20000400000 */
[----:B-----5:R-:W-:Y:S01]  /*0450*/  FSETP.GT.AND P4, PT, R29, 8.50705917302346158658e+37, PT ;  /* 0x7e8000001d00780b */ /* 0x020fe20003f84000 */
[----:B------:R-:W-:Y:S01]  /*0460*/  @!P3 FMUL R5, R5, 16777216 ;  /* 0x4b8000000505b820 */ /* 0x000fe20000400000 */
[----:B------:R-:W-:Y:S01]  /*0470*/  FSETP.GEU.AND P1, PT, R23, 1.175494350822287508e-38, PT ;  /* 0x008000001700780b */ /* 0x000fe20003f2e000 */
[C---:B------:R-:W-:Y:S01]  /*0480*/  FADD R13, -R14.reuse, R10 ;  /* 0x0000000a0e0d7221 */ /* 0x040fe20000000100 */
[----:B------:R-:W-:Y:S01]  /*0490*/  FSETP.GEU.AND P5, PT, R29, 1.175494350822287508e-38, PT ;  /* 0x008000001d00780b */ /* 0x000fe20003fae000 */
[----:B------:R-:W-:Y:S01]  /*04a0*/  FADD R18, -R14, R18 ;  /* 0x000000120e127221 */ /* 0x000fe20000000100 */
[----:B------:R-:W-:Y:S01]  /*04b0*/  FADD R14, -R15, R11 ;  /* 0x0000000b0f0e7221 */ /* 0x000fe20000000100 */
[----:B------:R-:W3:Y:S01]  /*04c0*/  MUFU.RCP R5, R5 ;  /* 0x0000000500057308 */ /* 0x000ee20000001000 */
[C---:B------:R-:W-:Y:S01]  /*04d0*/  FSEL R10, R4.reuse, 1, P2 ;  /* 0x3f800000040a7808 */ /* 0x040fe20001000000 */
[----:B------:R-:W-:Y:S01]  /*04e0*/  @P6 FMUL R23, R23, 0.25 ;  /* 0x3e80000017176820 */ /* 0x000fe20000400000 */
[C---:B------:R-:W-:Y:S01]  /*04f0*/  FSEL R11, R4.reuse, 1, P4 ;  /* 0x3f800000040b7808 */ /* 0x040fe20002000000 */
[----:B------:R-:W-:Y:S01]  /*0500*/  FADD R19, -R15, R19 ;  /* 0x000000130f137221 */ /* 0x000fe20000000100 */
[----:B------:R-:W-:Y:S01]  /*0510*/  FSEL R4, R4, 1, P6 ;  /* 0x3f80000004047808 */ /* 0x000fe20003000000 */
[----:B------:R-:W-:Y:S01]  /*0520*/  @P4 FMUL R29, R29, 0.25 ;  /* 0x3e8000001d1d4820 */ /* 0x000fe20000400000 */
[----:B------:R-:W-:Y:S01]  /*0530*/  @!P3 FMUL R10, R10, 16777216 ;  /* 0x4b8000000a0ab820 */ /* 0x000fe20000400000 */
[----:B------:R-:W-:Y:S01]  /*0540*/  @!P1 FMUL R23, R23, 16777216 ;  /* 0x4b80000017179820 */ /* 0x000fe20000400000 */
[----:B-1----:R-:W-:Y:S01]  /*0550*/  FMUL R15, R7, R6 ;  /* 0x00000006070f7220 */ /* 0x002fe20000400000 */
[----:B------:R-:W-:Y:S01]  /*0560*/  @!P5 FMUL R29, R29, 16777216 ;  /* 0x4b8000001d1dd820 */ /* 0x000fe20000400000 */
[----:B------:R-:W-:Y:S01]  /*0570*/  @!P5 FMUL R11, R11, 16777216 ;  /* 0x4b8000000b0bd820 */ /* 0x000fe20000400000 */
[----:B------:R-:W-:Y:S01]  /*0580*/  @!P1 FMUL R4, R4, 16777216 ;  /* 0x4b80000004049820 */ /* 0x000fe20000400000 */
[----:B------:R-:W-:Y:S01]  /*0590*/  CS2R R6, SRZ ;  /* 0x0000000000067805 */ /* 0x000fe2000001ff00 */
[----:B------:R0:W1:Y:S01]  /*05a0*/  MUFU.RCP R24, R29 ;  /* 0x0000001d00187308 */ /* 0x0000620000001000 */
[----:B---3--:R-:W-:-:S07]  /*05b0*/  FMUL R25, R5, R10 ;  /* 0x0000000a05197220 */ /* 0x008fce0000400000 */
[----:B------:R-:W3:Y:S01]  /*05c0*/  MUFU.RCP R23, R23 ;  /* 0x0000001700177308 */ /* 0x000ee20000001000 */
[----:B0-----:R-:W-:-:S04]  /*05d0*/  IMAD.WIDE R28, R20, 0x4, R26 ;  /* 0x00000004141c7825 */ /* 0x001fc800078e021a */
[----:B--2---:R-:W-:Y:S01]  /*05e0*/  IMAD.WIDE R26, R20, 0x4, R8 ;  /* 0x00000004141a7825 */ /* 0x004fe200078e0208 */
[----:B------:R-:W-:-:S03]  /*05f0*/  CS2R R8, SRZ ;  /* 0x0000000000087805 */ /* 0x000fc6000001ff00 */
[----:B-1----:R-:W-:Y:S01]  /*0600*/  FMUL R24, R24, R11 ;  /* 0x0000000b18187220 */ /* 0x002fe20000400000 */
[----:B------:R-:W-:-:S06]  /*0610*/  CS2R R10, SRZ ;  /* 0x00000000000a7805 */ /* 0x000fcc000001ff00 */
[----:B------:R-:W2:Y:S01]  /*0620*/  @!P0 LDG.E.EL.128 R8, desc[UR6][R26.64] ;  /* 0x000000061a088981 */ /* 0x000ea2000c2e1d00 */
[----:B---3--:R-:W-:Y:S01]  /*0630*/  FMUL R23, R23, R4 ;  /* 0x0000000417177220 */ /* 0x008fe20000400000 */
[----:B------:R-:W-:-:S06]  /*0640*/  CS2R R4, SRZ ;  /* 0x0000000000047805 */ /* 0x000fcc000001ff00 */
[----:B------:R0:W2:Y:S01]  /*0650*/  @!P0 LDG.E.EL.128 R4, desc[UR6][R28.64] ;  /* 0x000000061c048981 */ /* 0x0000a2000c2e1d00 */
[----:B------:R-:W-:Y:S01]  /*0660*/  FMUL R20, R23, R19 ;  /* 0x0000001317147220 */ /* 0x000fe20000400000 */
[----:B------:R-:W-:Y:S01]  /*0670*/  IMAD.SHL.U32 R19, R3, 0x80, RZ ;  /* 0x0000008003137824 */ /* 0x000fe200078e00ff */
[----:B------:R-:W1:Y:S04]  /*0680*/  S2UR UR5, SR_CgaCtaId ;  /* 0x00000000000579c3 */ /* 0x000e680000008800 */
[----:B0-----:R-:W-:Y:S01]  /*0690*/  LOP3.LUT R28, R19, 0x380, RZ, 0xc0, !PT ;  /* 0x00000380131c7812 */ /* 0x001fe200078ec0ff */
[C---:B------:R-:W-:Y:S01]  /*06a0*/  FMUL R19, R15.reuse, R16 ;  /* 0x000000100f137220 */ /* 0x040fe20000400000 */
[----:B------:R-:W-:Y:S01]  /*06b0*/  FMUL R15, R15, R22 ;  /* 0x000000160f0f7220 */ /* 0x000fe20000400000 */
[----:B------:R-:W-:Y:S01]  /*06c0*/  UMOV UR4, 0x400 ;  /* 0x0000040000047882 */ /* 0x000fe20000000000 */
[----:B------:R-:W-:Y:S01]  /*06d0*/  FMUL R12, R25, R12 ;  /* 0x0000000c190c7220 */ /* 0x000fe20000400000 */
[----:B------:R-:W-:Y:S01]  /*06e0*/  FMUL R14, R23, R14 ;  /* 0x0000000e170e7220 */ /* 0x000fe20000400000 */
[----:B------:R-:W-:Y:S01]  /*06f0*/  LOP3.LUT R22, R28, R21, RZ, 0xfc, !PT ;  /* 0x000000151c167212 */ /* 0x000fe200078efcff */
[----:B------:R-:W-:Y:S01]  /*0700*/  FMUL R13, R24, R13 ;  /* 0x0000000d180d7220 */ /* 0x000fe20000400000 */
[----:B------:R-:W-:-:S02]  /*0710*/  LOP3.LUT R23, R28, 0x20, RZ, 0xfc, !PT ;  /* 0x000000201c177812 */ /* 0x000fc400078efcff */
[----:B------:R-:W-:Y:S01]  /*0720*/  LOP3.LUT R16, R28, 0x40, RZ, 0xfc, !PT ;  /* 0x000000401c107812 */ /* 0x000fe200078efcff */
[----:B-1----:R-:W-:-:S06]  /*0730*/  UPRMT UR4, UR5, 0x654, UR4 ;  /* 0x0000065405047896 */ /* 0x002fcc0008000004 */
[C---:B------:R-:W-:Y:S02]  /*0740*/  LEA.HI R21, R28.reuse, UR4, RZ, 0x1d ;  /* 0x000000041c157c11 */ /* 0x040fe4000f8fe8ff */
[----:B------:R-:W-:-:S04]  /*0750*/  LOP3.LUT R28, R28, 0x60, RZ, 0xfc, !PT ;  /* 0x000000601c1c7812 */ /* 0x000fc800078efcff */
[----:B------:R-:W-:Y:S01]  /*0760*/  LEA.HI R27, R28, UR4, RZ, 0x1d ;  /* 0x000000041c1b7c11 */ /* 0x000fe2000f8fe8ff */
[----:B------:R-:W-:Y:S01]  /*0770*/  FMUL R28, R25, R17 ;  /* 0x00000011191c7220 */ /* 0x000fe20000400000 */
[----:B------:R-:W-:Y:S01]  /*0780*/  FMUL R17, R24, R18 ;  /* 0x0000001218117220 */ /* 0x000fe20000400000 */
[----:B------:R-:W-:Y:S01]  /*0790*/  LEA.HI R23, R23, UR4, RZ, 0x1d ;  /* 0x0000000417177c11 */ /* 0x000fe2000f8fe8ff */
[----:B--2---:R-:W-:-:S05]  /*07a0*/  FFMA R26, R15, R4, R8 ;  /* 0x000000040f1a7223 */ /* 0x004fca0000000008 */
[----:B------:R-:W-:-:S04]  /*07b0*/  FSETP.GTU.AND P0, PT, R26, RZ, PT ;  /* 0x000000ff1a00720b */ /* 0x000fc80003f0c000 */
[----:B------:R-:W-:-:S04]  /*07c0*/  FSEL R26, R26, RZ, P0 ;  /* 0x000000ff1a1a7208 */ /* 0x000fc80000000000 */
[----:B------:R-:W-:Y:S01]  /*07d0*/  FSETP.GEU.AND P1, PT, R26, 6, PT ;  /* 0x40c000001a00780b */ /* 0x000fe20003f2e000 */
[-CC-:B------:R-:W-:Y:S01]  /*07e0*/  FFMA R12, R12, R5.reuse, R9.reuse ;  /* 0x000000050c0c7223 */ /* 0x180fe20000000009 */
[----:B------:R-:W-:Y:S01]  /*07f0*/  FSETP.NAN.AND P0, PT, R26, R26, PT ;  /* 0x0000001a1a00720b */ /* 0x000fe20003f08000 */
[----:B------:R-:W-:Y:S01]  /*0800*/  FFMA R13, R13, R6, R10 ;  /* 0x000000060d0d7223 */ /* 0x000fe2000000000a */
[----:B------:R-:W-:Y:S01]  /*0810*/  FFMA R19, R19, R4, R8 ;  /* 0x0000000413137223 */ /* 0x000fe20000000008 */
[----:B------:R-:W-:-:S03]  /*0820*/  FFMA R28, R28, R5, R9 ;  /* 0x000000051c1c7223 */ /* 0x000fc60000000009 */
[----:B------:R-:W-:-:S05]  /*0830*/  FSETP.GTU.AND P2, PT, R13, RZ, PT ;  /* 0x000000ff0d00720b */ /* 0x000fca0003f4c000 */
[----:B------:R-:W-:Y:S02]  /*0840*/  @P1 SEL R26, R26, 0x40c00000, P0 ;  /* 0x40c000001a1a1807 */ /* 0x000fe40000000000 */
[----:B------:R-:W-:Y:S01]  /*0850*/  FSETP.GTU.AND P0, PT, R12, RZ, PT ;  /* 0x000000ff0c00720b */ /* 0x000fe20003f0c000 */
[----:B------:R-:W-:Y:S01]  /*0860*/  FFMA R14, R14, R7, R11 ;  /* 0x000000070e0e7223 */ /* 0x000fe2000000000b */
[----:B------:R-:W-:Y:S02]  /*0870*/  FSETP.GTU.AND P5, PT, R19, RZ, PT ;  /* 0x000000ff1300720b */ /* 0x000fe40003fac000 */
[----:B------:R-:W-:Y:S02]  /*0880*/  FSEL R5, R12, RZ, P0 ;  /* 0x000000ff0c057208 */ /* 0x000fe40000000000 */
[----:B------:R-:W-:Y:S01]  /*0890*/  FSEL R4, R13, RZ, P2 ;  /* 0x000000ff0d047208 */ /* 0x000fe20001000000 */
[----:B------:R-:W-:Y:S01]  /*08a0*/  FFMA R17, R17, R6, R10 ;  /* 0x0000000611117223 */ /* 0x000fe2000000000a */
[----:B------:R-:W-:-:S02]  /*08b0*/  FSETP.GEU.AND P0, PT, R5, 6, PT ;  /* 0x40c000000500780b */ /* 0x000fc40003f0e000 */
[----:B------:R-:W-:Y:S01]  /*08c0*/  FSEL R6, R19, RZ, P5 ;  /* 0x000000ff13067208 */ /* 0x000fe20002800000 */
[----:B------:R-:W-:Y:S01]  /*08d0*/  FFMA R20, R20, R7, R11 ;  /* 0x0000000714147223 */ /* 0x000fe2000000000b */
[----:B------:R-:W-:Y:S02]  /*08e0*/  FSETP.GEU.AND P5, PT, R4, 6, PT ;  /* 0x40c000000400780b */ /* 0x000fe40003fae000 */
[----:B------:R-:W-:Y:S02]  /*08f0*/  FSETP.GTU.AND P3, PT, R14, RZ, PT ;  /* 0x000000ff0e00720b */ /* 0x000fe40003f6c000 */
[----:B------:R-:W-:Y:S02]  /*0900*/  FSETP.GTU.AND P4, PT, R28, RZ, PT ;  /* 0x000000ff1c00720b */ /* 0x000fe40003f8c000 */
[----:B------:R-:W-:Y:S02]  /*0910*/  FSETP.GTU.AND P1, PT, R17, RZ, PT ;  /* 0x000000ff1100720b */ /* 0x000fe40003f2c000 */
[----:B------:R-:W-:Y:S01]  /*0920*/  FSEL R7, R14, RZ, P3 ;  /* 0x000000ff0e077208 */ /* 0x000fe20001800000 */
[----:B------:R-:W0:Y:S01]  /*0930*/  S2R R9, SR_TID.X ;  /* 0x0000000000097919 */ /* 0x000e220000002100 */
[----:B------:R-:W-:-:S02]  /*0940*/  FSETP.GTU.AND P2, PT, R20, RZ, PT ;  /* 0x000000ff1400720b */ /* 0x000fc40003f4c000 */
[----:B------:R-:W-:Y:S02]  /*0950*/  FSEL R11, R28, RZ, P4 ;  /* 0x000000ff1c0b7208 */ /* 0x000fe40002000000 */
[----:B------:R-:W-:Y:S02]  /*0960*/  FSETP.GEU.AND P4, PT, R6, 6, PT ;  /* 0x40c000000600780b */ /* 0x000fe40003f8e000 */
[----:B------:R-:W-:Y:S02]  /*0970*/  FSETP.NAN.AND P3, PT, R5, R5, PT ;  /* 0x000000050500720b */ /* 0x000fe40003f68000 */
[----:B------:R-:W-:Y:S02]  /*0980*/  FSEL R8, R17, RZ, P1 ;  /* 0x000000ff11087208 */ /* 0x000fe40000800000 */
[----:B------:R-:W-:Y:S02]  /*0990*/  FSETP.GEU.AND P1, PT, R7, 6, PT ;  /* 0x40c000000700780b */ /* 0x000fe40003f2e000 */
[----:B------:R-:W-:-:S02]  /*09a0*/  FSETP.NAN.AND P6, PT, R4, R4, PT ;  /* 0x000000040400720b */ /* 0x000fc40003fc8000 */
[----:B------:R-:W-:Y:S02]  /*09b0*/  FSEL R13, R20, RZ, P2 ;  /* 0x000000ff140d7208 */ /* 0x000fe40001000000 */
[----:B------:R-:W-:Y:S02]  /*09c0*/  @P0 SEL R5, R5, 0x40c00000, P3 ;  /* 0x40c0000005050807 */ /* 0x000fe40001800000 */
[----:B------:R-:W-:Y:S02]  /*09d0*/  FSETP.GEU.AND P2, PT, R11, 6, PT ;  /* 0x40c000000b00780b */ /* 0x000fe40003f4e000 */
[----:B------:R-:W-:Y:S02]  /*09e0*/  FSETP.GEU.AND P0, PT, R8, 6, PT ;  /* 0x40c000000800780b */ /* 0x000fe40003f0e000 */
[----:B------:R-:W-:Y:S02]  /*09f0*/  @P5 SEL R4, R4, 0x40c00000, P6 ;  /* 0x40c0000004045807 */ /* 0x000fe40003000000 */
[----:B------:R-:W-:Y:S01]  /*0a00*/  FSETP.GEU.AND P5, PT, R13, 6, PT ;  /* 0x40c000000d00780b */ /* 0x000fe20003fae000 */
[----:B------:R-:W-:Y:S01]  /*0a10*/  IMAD R15, R22, 0x4, R21 ;  /* 0x00000004160f7824 */ /* 0x000fe200078e0215 */
[----:B------:R-:W-:-:S02]  /*0a20*/  FSETP.NAN.AND P3, PT, R6, R6, PT ;  /* 0x000000060600720b */ /* 0x000fc40003f68000 */
[----:B------:R-:W-:Y:S02]  /*0a30*/  LEA.HI R21, R16, UR4, RZ, 0x1d ;  /* 0x0000000410157c11 */ /* 0x000fe4000f8fe8ff */
[----:B------:R-:W-:Y:S01]  /*0a40*/  FSETP.NAN.AND P6, PT, R7, R7, PT ;  /* 0x000000070700720b */ /* 0x000fe20003fc8000 */
[----:B------:R-:W-:Y:S01]  /*0a50*/  IMAD R16, R22, 0x4, R23 ;  /* 0x0000000416107824 */ /* 0x000fe200078e0217 */
[----:B------:R-:W-:Y:S01]  /*0a60*/  @P4 SEL R6, R6, 0x40c00000, P3 ;  /* 0x40c0000006064807 */ /* 0x000fe20001800000 */
[C---:B------:R-:W-:Y:S01]  /*0a70*/  IMAD R21, R22.reuse, 0x4, R21 ;  /* 0x0000000416157824 */ /* 0x040fe200078e0215 */
[----:B------:R-:W-:Y:S01]  /*0a80*/  FSETP.NAN.AND P4, PT, R11, R11, PT ;  /* 0x0000000b0b00720b */ /* 0x000fe20003f88000 */
[----:B------:R-:W-:Y:S01]  /*0a90*/  IMAD R22, R22, 0x4, R27 ;  /* 0x0000000416167824 */ /* 0x000fe200078e021b */
[----:B------:R-:W-:Y:S02]  /*0aa0*/  FSETP.NAN.AND P3, PT, R8, R8, PT ;  /* 0x000000080800720b */ /* 0x000fe40003f68000 */
[----:B------:R-:W-:-:S02]  /*0ab0*/  @P1 SEL R7, R7, 0x40c00000, P6 ;  /* 0x40c0000007071807 */ /* 0x000fc40003000000 */
[----:B------:R-:W-:Y:S01]  /*0ac0*/  FSETP.NAN.AND P1, PT, R13, R13, PT ;  /* 0x0000000d0d00720b */ /* 0x000fe20003f28000 */
[----:B------:R-:W-:Y:S01]  /*0ad0*/  STS [R15], R26 ;  /* 0x0000001a0f007388 */ /* 0x000fe20000000800 */
[----:B------:R-:W-:Y:S02]  /*0ae0*/  @P2 SEL R11, R11, 0x40c00000, P4 ;  /* 0x40c000000b0b2807 */ /* 0x000fe40002000000 */
[----:B------:R-:W-:Y:S01]  /*0af0*/  @P0 SEL R8, R8, 0x40c00000, P3 ;  /* 0x40c0000008080807 */ /* 0x000fe20001800000 */
[----:B------:R-:W-:Y:S01]  /*0b00*/  STS [R16+0x80], R5 ;  /* 0x0000800510007388 */ /* 0x000fe20000000800 */
[----:B------:R-:W-:-:S03]  /*0b10*/  @P5 SEL R13, R13, 0x40c00000, P1 ;  /* 0x40c000000d0d5807 */ /* 0x000fc60000800000 */
[----:B------:R1:W-:Y:S04]  /*0b20*/  STS [R21+0x100], R4 ;  /* 0x0001000415007388 */ /* 0x0003e80000000800 */
[----:B------:R2:W-:Y:S04]  /*0b30*/  STS [R22+0x180], R7 ;  /* 0x0001800716007388 */ /* 0x0005e80000000800 */
[----:B------:R3:W-:Y:S01]  /*0b40*/  STS [R15+0x40], R6 ;  /* 0x000040060f007388 */ /* 0x0007e20000000800 */
[----:B0-----:R-:W-:Y:S01]  /*0b50*/  SHF.R.U32.HI R10, RZ, 0x3, R9 ;  /* 0x00000003ff0a7819 */ /* 0x001fe20000011609 */
[----:B-1----:R-:W0:Y:S02]  /*0b60*/  LDC.64 R4, c[0x0][0x238] ;  /* 0x00008e00ff047b82 */ /* 0x002e240000000a00 */
[----:B------:R1:W-:Y:S04]  /*0b70*/  STS [R16+0xc0], R11 ;  /* 0x0000c00b10007388 */ /* 0x0003e80000000800 */
[----:B------:R4:W-:Y:S04]  /*0b80*/  STS [R21+0x140], R8 ;  /* 0x0001400815007388 */ /* 0x0009e80000000800 */
[----:B------:R5:W-:Y:S01]  /*0b90*/  STS [R22+0x1c0], R13 ;  /* 0x0001c00d16007388 */ /* 0x000be20000000800 */
[----:B------:R-:W-:-:S02]  /*0ba0*/  LOP3.LUT R9, R0, 0x1f, R3, 0xf8, !PT ;  /* 0x0000001f00097812 */ /* 0x000fc400078ef803 */
[----:B------:R-:W-:Y:S02]  /*0bb0*/  LOP3.LUT R0, R10, 0xc, RZ, 0xc0, !PT ;  /* 0x0000000c0a007812 */ /* 0x000fe400078ec0ff */
[----:B------:R-:W-:Y:S02]  /*0bc0*/  LOP3.LUT R12, R3, 0x7f, RZ, 0xc0, !PT ;  /* 0x0000007f030c7812 */ /* 0x000fe400078ec0ff */
[----:B------:R-:W-:Y:S01]  /*0bd0*/  SHF.R.U32.HI R23, RZ, 0x5, R3 ;  /* 0x00000005ff177819 */ /* 0x000fe20000011603 */
[----:B------:R-:W-:Y:S01]  /*0be0*/  VIADD R3, R0, UR4 ;  /* 0x0000000400037c36 */ /* 0x000fe20008000000 */
[C---:B--2---:R-:W-:Y:S02]  /*0bf0*/  LOP3.LUT R7, R12.reuse, 0x80, RZ, 0xfc, !PT ;  /* 0x000000800c077812 */ /* 0x044fe400078efcff */
[C---:B---3--:R-:W-:Y:S02]  /*0c00*/  LOP3.LUT R6, R12.reuse, 0x100, RZ, 0xfc, !PT ;  /* 0x000001000c067812 */ /* 0x048fe400078efcff */
[C---:B------:R-:W-:Y:S01]  /*0c10*/  LOP3.LUT R10, R12.reuse, 0x180, RZ, 0xfc, !PT ;  /* 0x000001800c0a7812 */ /* 0x040fe200078efcff */
[C---:B------:R-:W-:Y:S01]  /*0c20*/  IMAD R3, R12.reuse, 0x4, R3 ;  /* 0x000000040c037824 */ /* 0x040fe200078e0203 */
[----:B------:R-:W-:Y:S01]  /*0c30*/  BAR.SYNC.DEFER_BLOCKING 0x0 ;  /* 0x0000000000007b1d */ /* 0x000fe20000010000 */
[----:B-1----:R-:W-:-:S02]  /*0c40*/  LOP3.LUT R11, R12, 0x200, RZ, 0xfc, !PT ;  /* 0x000002000c0b7812 */ /* 0x002fc400078efcff */
[C---:B----4-:R-:W-:Y:S02]  /*0c50*/  LOP3.LUT R8, R12.reuse, 0x280, RZ, 0xfc, !PT ;  /* 0x000002800c087812 */ /* 0x050fe400078efcff */
[----:B------:R-:W-:Y:S02]  /*0c60*/  LOP3.LUT R14, R12, 0x300, RZ, 0xfc, !PT ;  /* 0x000003000c0e7812 */ /* 0x000fe400078efcff */
[----:B------:R-:W-:Y:S02]  /*0c70*/  SHF.R.U32.HI R7, RZ, 0x3, R7 ;  /* 0x00000003ff077819 */ /* 0x000fe40000011607 */
[----:B------:R-:W-:Y:S02]  /*0c80*/  SHF.R.U32.HI R6, RZ, 0x3, R6 ;  /* 0x00000003ff067819 */ /* 0x000fe40000011606 */
[----:B------:R-:W-:Y:S02]  /*0c90*/  SHF.R.U32.HI R10, RZ, 0x3, R10 ;  /* 0x00000003ff0a7819 */ /* 0x000fe4000001160a */
[----:B------:R-:W-:-:S02]  /*0ca0*/  SHF.R.U32.HI R11, RZ, 0x3, R11 ;  /* 0x00000003ff0b7819 */ /* 0x000fc4000001160b */
[----:B-----5:R-:W-:Y:S02]  /*0cb0*/  SHF.R.U32.HI R13, RZ, 0x3, R8 ;  /* 0x00000003ff0d7819 */ /* 0x020fe40000011608 */
[----:B------:R-:W-:Y:S02]  /*0cc0*/  LOP3.LUT R7, R7, 0x1c, RZ, 0xc0, !PT ;  /* 0x0000001c07077812 */ /* 0x000fe400078ec0ff */
[----:B------:R-:W-:Y:S02]  /*0cd0*/  SHF.R.U32.HI R14, RZ, 0x3, R14 ;  /* 0x00000003ff0e7819 */ /* 0x000fe4000001160e */
[----:B------:R-:W-:Y:S02]  /*0ce0*/  LOP3.LUT R6, R6, 0x2c, RZ, 0xc0, !PT ;  /* 0x0000002c06067812 */ /* 0x000fe400078ec0ff */
[----:B------:R-:W-:Y:S01]  /*0cf0*/  LOP3.LUT R0, R10, 0x3c, RZ, 0xc0, !PT ;  /* 0x0000003c0a007812 */ /* 0x000fe200078ec0ff */
[----:B------:R1:W2:Y:S01]  /*0d00*/  LDS R15, [R3] ;  /* 0x00000000030f7984 */ /* 0x0002a20000000800 */
[----:B------:R-:W-:-:S02]  /*0d10*/  LOP3.LUT R8, R11, 0x4c, RZ, 0xc0, !PT ;  /* 0x0000004c0b087812 */ /* 0x000fc400078ec0ff */
[----:B------:R-:W-:Y:S01]  /*0d20*/  LOP3.LUT R16, R13, 0x5c, RZ, 0xc0, !PT ;  /* 0x0000005c0d107812 */ /* 0x000fe200078ec0ff */
[----:B------:R-:W-:Y:S01]  /*0d30*/  VIADD R7, R7, UR4 ;  /* 0x0000000407077c36 */ /* 0x000fe20008000000 */
[----:B------:R-:W-:Y:S02]  /*0d40*/  SGXT.U32 R23, R23, 0x2 ;  /* 0x000000021717781a */ /* 0x000fe40000000000 */
[----:B------:R-:W-:Y:S01]  /*0d50*/  LOP3.LUT R18, R14, 0x6c, RZ, 0xc0, !PT ;  /* 0x0000006c0e127812 */ /* 0x000fe200078ec0ff */
[----:B------:R-:W-:Y:S02]  /*0d60*/  VIADD R13, R6, UR4 ;  /* 0x00000004060d7c36 */ /* 0x000fe40008000000 */
[----:B------:R-:W-:Y:S01]  /*0d70*/  VIADD R17, R0, UR4 ;  /* 0x0000000400117c36 */ /* 0x000fe20008000000 */
[----:B------:R-:W-:Y:S01]  /*0d80*/  LOP3.LUT R2, R23, R2, RZ, 0xfc, !PT ;  /* 0x0000000217027212 */ /* 0x000fe200078efcff */
[----:B------:R-:W-:Y:S02]  /*0d90*/  VIADD R19, R8, UR4 ;  /* 0x0000000408137c36 */ /* 0x000fe40008000000 */
[----:B------:R-:W-:-:S02]  /*0da0*/  VIADD R21, R16, UR4 ;  /* 0x0000000410157c36 */ /* 0x000fc40008000000 */
[----:B------:R-:W-:Y:S02]  /*0db0*/  IMAD R7, R12, 0x4, R7 ;  /* 0x000000040c077824 */ /* 0x000fe400078e0207 */
[----:B------:R-:W-:Y:S02]  /*0dc0*/  VIADD R23, R18, UR4 ;  /* 0x0000000412177c36 */ /* 0x000fe40008000000 */
[C---:B------:R-:W-:Y:S01]  /*0dd0*/  IMAD R13, R12.reuse, 0x4, R13 ;  /* 0x000000040c0d7824 */ /* 0x040fe200078e020d */
[----:B------:R-:W3:Y:S01]  /*0de0*/  LDS R14, [R7+0x200] ;  /* 0x00020000070e7984 */ /* 0x000ee20000000800 */
[C---:B-1----:R-:W-:Y:S02]  /*0df0*/  IMAD R3, R12.reuse, 0x4, R17 ;  /* 0x000000040c037824 */ /* 0x042fe400078e0211 */
[C---:B------:R-:W-:Y:S01]  /*0e00*/  IMAD R8, R12.reuse, 0x4, R19 ;  /* 0x000000040c087824 */ /* 0x040fe200078e0213 */
[----:B------:R1:W4:Y:S01]  /*0e10*/  LDS R7, [R13+0x400] ;  /* 0x000400000d077984 */ /* 0x0003220000000800 */
[----:B------:R-:W-:-:S02]  /*0e20*/  IMAD R6, R12, 0x4, R21 ;  /* 0x000000040c067824 */ /* 0x000fc400078e0215 */
[----:B------:R-:W-:Y:S01]  /*0e30*/  IMAD R0, R12, 0x4, R23 ;  /* 0x000000040c007824 */ /* 0x000fe200078e0217 */
[----:B------:R-:W5:Y:S04]  /*0e40*/  LDS R3, [R3+0x600] ;  /* 0x0006000003037984 */ /* 0x000f680000000800 */
[----:B------:R-:W2:Y:S04]  /*0e50*/  LDS R8, [R8+0x800] ;  /* 0x0008000008087984 */ /* 0x000ea80000000800 */
[----:B------:R-:W3:Y:S04]  /*0e60*/  LDS R6, [R6+0xa00] ;  /* 0x000a000006067984 */ /* 0x000ee80000000800 */
[----:B------:R-:W3:Y:S01]  /*0e70*/  LDS R0, [R0+0xc00] ;  /* 0x000c000000007984 */ /* 0x000ee20000000800 */
[----:B------:R-:W-:-:S02]  /*0e80*/  ISETP.GE.AND P0, PT, R9, 0x31, PT ;  /* 0x000000310900780c */ /* 0x000fc40003f06270 */
[C---:B------:R-:W-:Y:S02]  /*0e90*/  LOP3.LUT R11, R2.reuse, 0x1c, RZ, 0xfc, !PT ;  /* 0x0000001c020b7812 */ /* 0x040fe400078efcff */
[C---:B------:R-:W-:Y:S02]  /*0ea0*/  LOP3.LUT R10, R2.reuse, 0x18, RZ, 0xfc, !PT ;  /* 0x00000018020a7812 */ /* 0x040fe400078efcff */
[----:B------:R-:W-:Y:S02]  /*0eb0*/  ISETP.LT.AND P5, PT, R2, 0x200, !P0 ;  /* 0x000002000200780c */ /* 0x000fe400047a1270 */
[----:B------:R-:W-:Y:S02]  /*0ec0*/  LOP3.LUT R16, R12, 0x380, RZ, 0xfc, !PT ;  /* 0x000003800c107812 */ /* 0x000fe400078efcff */
[----:B------:R-:W-:Y:S02]  /*0ed0*/  ISETP.LT.AND P1, PT, R11, 0x200, !P0 ;  /* 0x000002000b00780c */ /* 0x000fe40004721270 */
[----:B------:R-:W-:Y:S01]  /*0ee0*/  ISETP.LT.AND P2, PT, R10, 0x200, !P0 ;  /* 0x000002000a00780c */ /* 0x000fe20004741270 */
[C---:B------:R-:W-:Y:S01]  /*0ef0*/  IMAD R9, R2.reuse, 0x31, R9 ;  /* 0x0000003102097824 */ /* 0x040fe200078e0209 */
[----:B------:R-:W-:-:S02]  /*0f00*/  LOP3.LUT R10, R2, 0x14, RZ, 0xfc, !PT ;  /* 0x00000014020a7812 */ /* 0x000fc400078efcff */
[----:B------:R-:W-:Y:S02]  /*0f10*/  LOP3.LUT R11, R2, 0x10, RZ, 0xfc, !PT ;  /* 0x00000010020b7812 */ /* 0x000fe400078efcff */
[----:B------:R-:W-:Y:S02]  /*0f20*/  SHF.R.U32.HI R16, RZ, 0x3, R16 ;  /* 0x00000003ff107819 */ /* 0x000fe40000011610 */
[----:B------:R-:W-:Y:S02]  /*0f30*/  ISETP.LT.AND P3, PT, R10, 0x200, !P0 ;  /* 0x000002000a00780c */ /* 0x000fe40004761270 */
[----:B------:R-:W-:Y:S01]  /*0f40*/  ISETP.LT.AND P4, PT, R11, 0x200, !P0 ;  /* 0x000002000b00780c */ /* 0x000fe20004781270 */
[----:B0-----:R-:W-:Y:S01]  /*0f50*/  IMAD.WIDE R10, R9, 0x4, R4 ;  /* 0x00000004090a7825 */ /* 0x001fe200078e0204 */
[----:B-1----:R-:W-:Y:S02]  /*0f60*/  LOP3.LUT R13, R2, 0x4, RZ, 0xfc, !PT ;  /* 0x00000004020d7812 */ /* 0x002fe400078efcff */
[----:B------:R-:W-:-:S02]  /*0f70*/  LOP3.LUT R16, R16, 0x7c, RZ, 0xc0, !PT ;  /* 0x0000007c10107812 */ /* 0x000fc400078ec0ff */
[C---:B------:R-:W-:Y:S02]  /*0f80*/  LOP3.LUT R18, R2.reuse, 0xc, RZ, 0xfc, !PT ;  /* 0x0000000c02127812 */ /* 0x040fe400078efcff */
[----:B------:R-:W-:Y:S01]  /*0f90*/  LOP3.LUT R2, R2, 0x8, RZ, 0xfc, !PT ;  /* 0x0000000802027812 */ /* 0x000fe200078efcff */
[----:B--2---:R0:W-:Y:S01]  /*0fa0*/  @P5 STG.E desc[UR6][R10.64], R15 ;  /* 0x0000000f0a005986 */ /* 0x0041e2000c101906 */
[----:B------:R-:W-:Y:S01]  /*0fb0*/  ISETP.LT.AND P6, PT, R13, 0x200, !P0 ;  /* 0x000002000d00780c */ /* 0x000fe200047c1270 */
[----:B------:R-:W-:Y:S01]  /*0fc0*/  VIADD R13, R16, UR4 ;  /* 0x00000004100d7c36 */ /* 0x000fe20008000000 */
[----:B------:R-:W-:Y:S02]  /*0fd0*/  ISETP.LT.AND P5, PT, R18, 0x200, !P0 ;  /* 0x000002001200780c */ /* 0x000fe400047a1270 */
[----:B------:R-:W-:Y:S01]  /*0fe0*/  ISETP.LT.AND P0, PT, R2, 0x200, !P0 ;  /* 0x000002000200780c */ /* 0x000fe20004701270 */
[----:B------:R-:W-:Y:S02]  /*0ff0*/  VIADD R17, R9, 0xc4 ;  /* 0x000000c409117836 */ /* 0x000fe40000000000 */
[----:B------:R-:W-:-:S02]  /*1000*/  IMAD R2, R12, 0x4, R13 ;  /* 0x000000040c027824 */ /* 0x000fc400078e020d */
[C---:B------:R-:W-:Y:S02]  /*1010*/  VIADD R13, R9.reuse, 0x188 ;  /* 0x00000188090d7836 */ /* 0x040fe40000000000 */
[C---:B------:R-:W-:Y:S02]  /*1020*/  VIADD R19, R9.reuse, 0x24c ;  /* 0x0000024c09137836 */ /* 0x040fe40000000000 */
[----:B------:R-:W-:Y:S02]  /*1030*/  VIADD R21, R9, 0x310 ;  /* 0x0000031009157836 */ /* 0x000fe40000000000 */
[----:B------:R-:W-:-:S04]  /*1040*/  IMAD.WIDE R16, R17, 0x4, R4 ;  /* 0x0000000411107825 */ /* 0x000fc800078e0204 */
[C---:B------:R-:W-:Y:S02]  /*1050*/  VIADD R23, R9.reuse, 0x3d4 ;  /* 0x000003d409177836 */ /* 0x040fe40000000000 */
[----:B------:R-:W-:Y:S02]  /*1060*/  VIADD R25, R9, 0x498 ;  /* 0x0000049809197836 */ /* 0x000fe40000000000 */
[--C-:B------:R-:W-:Y:S01]  /*1070*/  IMAD.WIDE R12, R13, 0x4, R4.reuse ;  /* 0x000000040d0c7825 */ /* 0x100fe200078e0204 */
[----:B---3--:R1:W-:Y:S03]  /*1080*/  @P6 STG.E desc[UR6][R16.64], R14 ;  /* 0x0000000e10006986 */ /* 0x0083e6000c101906 */
[--C-:B0-----:R-:W-:Y:S01]  /*1090*/  IMAD.WIDE R10, R19, 0x4, R4.reuse ;  /* 0x00000004130a7825 */ /* 0x101fe200078e0204 */
[----:B----4-:R1:W-:Y:S03]  /*10a0*/  @P0 STG.E desc[UR6][R12.64], R7 ;  /* 0x000000070c000986 */ /* 0x0103e6000c101906 */
[--C-:B------:R-:W-:Y:S01]  /*10b0*/  IMAD.WIDE R18, R21, 0x4, R4.reuse ;  /* 0x0000000415127825 */ /* 0x100fe200078e0204 */
[----:B-----5:R1:W-:Y:S03]  /*10c0*/  @P5 STG.E desc[UR6][R10.64], R3 ;  /* 0x000000030a005986 */ /* 0x0203e6000c101906 */
[--C-:B------:R-:W-:Y:S01]  /*10d0*/  IMAD.WIDE R20, R23, 0x4, R4.reuse ;  /* 0x0000000417147825 */ /* 0x100fe200078e0204 */
[----:B------:R1:W-:Y:S03]  /*10e0*/  @P4 STG.E desc[UR6][R18.64], R8 ;  /* 0x0000000812004986 */ /* 0x0003e6000c101906 */
[----:B------:R-:W-:Y:S01]  /*10f0*/  IMAD.WIDE R22, R25, 0x4, R4 ;  /* 0x0000000419167825 */ /* 0x000fe200078e0204 */
[----:B------:R1:W-:Y:S04]  /*1100*/  @P3 STG.E desc[UR6][R20.64], R6 ;  /* 0x0000000614003986 */ /* 0x0003e8000c101906 */
[----:B------:R1:W-:Y:S01]  /*1110*/  @P2 STG.E desc[UR6][R22.64], R0 ;  /* 0x0000000016002986 */ /* 0x0003e2000c101906 */
[----:B------:R-:W-:Y:S05]  /*1120*/  @!P1 EXIT ;  /* 0x000000000000994d */ /* 0x000fea0003800000 */
[----:B-1----:R-:W0:Y:S01]  /*1130*/  LDS R3, [R2+0xe00] ;  /* 0x000e000002037984 */ /* 0x002e220000000800 */
[----:B------:R-:W-:-:S04]  /*1140*/  VIADD R9, R9, 0x55c ;  /* 0x0000055c09097836 */ /* 0x000fc80000000000 */
[----:B------:R-:W-:-:S05]  /*1150*/  IMAD.WIDE R4, R9, 0x4, R4 ;  /* 0x0000000409047825 */ /* 0x000fca00078e0204 */
[----:B0-----:R-:W-:Y:S01]  /*1160*/  STG.E desc[UR6][R4.64], R3 ;  /* 0x0000000304007986 */ /* 0x001fe2000c101906 */
[----:B------:R-:W-:Y:S05]  /*1170*/  EXIT ;  /* 0x000000000000794d */ /* 0x000fea0003800000 */
.L_x_0:
[----:B------:R-:W-:-:S00]  /*1180*/  BRA `(.L_x_0) ;  /* 0xfffffffc00fc7947 */ /* 0x000fc0000383ffff */
[----:B------:R-:W-:-:S00]  /*1190*/  NOP ;  /* 0x0000000000007918 */ /* 0x000fc00000000000 */
        /* <DEDUP_REMOVED lines=14> */
.L_x_1:


//--------------------- .nv.global.init           --------------------------
	.section	.nv.global.init,"aw",@progbits
.nv.global.init:
	.type		_$_str,@object
	.size		_$_str,(_$_str_$_2 - _$_str)
_$_str:
        /*0000*/ 	.byte	0x5f, 0x5f, 0x43, 0x55, 0x44, 0x41, 0x5f, 0x46, 0x54, 0x5a, 0x00
	.type		_$_str_$_2,@object
	.size		_$_str_$_2,(.L_1 - _$_str_$_2)
_$_str_$_2:
        /*000b*/ 	.byte	0x5f, 0x5f, 0x43, 0x55, 0x44, 0x41, 0x5f, 0x50, 0x52, 0x45, 0x43, 0x5f, 0x53, 0x51, 0x52, 0x54
        /*001b*/ 	.byte	0x00
.L_1:


//--------------------- .nv.shared.triton_poi_fused__native_batch_norm_legit_no_training_hardtanh_19 --------------------------
	.section	.nv.shared.triton_poi_fused__native_batch_norm_legit_no_training_hardtanh_19,"aw",@nobits
	.sectionflags	@""
	.align	16
	.zero		1024


//--------------------- .nv.constant0.triton_poi_fused__native_batch_norm_legit_no_training_hardtanh_19 --------------------------
	.section	.nv.constant0.triton_poi_fused__native_batch_norm_legit_no_training_hardtanh_19,"a",@progbits
	.sectionflags	@""
	.align	4
.nv.constant0.triton_poi_fused__native_batch_norm_legit_no_training_hardtanh_19:
	.zero		584
